//
// Generated by NVIDIA NVVM Compiler
//
// Compiler Build ID: CL-36424714
// Cuda compilation tools, release 13.0, V13.0.88
// Based on NVVM 20.0.0
//

.version 9.0
.target sm_100
.address_size 64

	// .globl	backwardExponentiationKernel

.visible .entry backwardExponentiationKernel(
	.param .u32 backwardExponentiationKernel_param_0,
	.param .u64 .ptr .align 1 backwardExponentiationKernel_param_1,
	.param .u64 .ptr .align 1 backwardExponentiationKernel_param_2,
	.param .u64 .ptr .align 1 backwardExponentiationKernel_param_3
)
{
	.reg .pred 	%p<2>;
	.reg .b32 	%r<6>;
	.reg .b64 	%rd<11>;
	.reg .b64 	%fd<4>;

	ld.param.u32 	%r2, [backwardExponentiationKernel_param_0];
	ld.param.u64 	%rd1, [backwardExponentiationKernel_param_1];
	ld.param.u64 	%rd2, [backwardExponentiationKernel_param_2];
	ld.param.u64 	%rd3, [backwardExponentiationKernel_param_3];
	mov.u32 	%r3, %ntid.x;
	mov.u32 	%r4, %ctaid.x;
	mov.u32 	%r5, %tid.x;
	mad.lo.s32 	%r1, %r3, %r4, %r5;
	setp.ge.s32 	%p1, %r1, %r2;
	@%p1 bra 	$L__BB0_2;
	cvta.to.global.u64 	%rd4, %rd2;
	cvta.to.global.u64 	%rd5, %rd1;
	cvta.to.global.u64 	%rd6, %rd3;
	mul.wide.s32 	%rd7, %r1, 8;
	add.s64 	%rd8, %rd4, %rd7;
	ld.global.f64 	%fd1, [%rd8];
	add.s64 	%rd9, %rd5, %rd7;
	ld.global.f64 	%fd2, [%rd9];
	mul.f64 	%fd3, %fd1, %fd2;
	add.s64 	%rd10, %rd6, %rd7;
	st.global.f64 	[%rd10], %fd3;
$L__BB0_2:
	ret;

}


// ===== COMPILED SASS (sm_100) =====

	.target	sm_100

	.elftype	@"ET_EXEC"


//--------------------- .note.nv.tkinfo           --------------------------
	.section	.note.nv.tkinfo,"",@"SHT_NOTE"
	.sectionflags	@"SHF_NOTE_NV_TKINFO"
	.tkinfo
        /*0018*/ 	.word	0x00000002
        /*0030*/ 	.string	""
        /*0030*/ 	.string	"ptxas"
        /*0030*/ 	.string	"Cuda compilation tools, release 13.0, V13.0.88"
        /*0030*/ 	.string	"Build cuda_13.0.r13.0/compiler.36424714_0"
        /*0030*/ 	.string	"-arch sm_100 -m 64 "



//--------------------- .note.nv.cuinfo           --------------------------
	.section	.note.nv.cuinfo,"",@"SHT_NOTE"
	.sectionflags	@"SHF_NOTE_NV_CUINFO"
        /*0018*/ 	.short	0x0002
        /*001a*/ 	.short	0x0064
        /*001c*/ 	.short	0x0082
	.zero		2


//--------------------- .nv.info                  --------------------------
	.section	.nv.info,"",@"SHT_CUDA_INFO"
	.align	4


	//----- nvinfo : EIATTR_REGCOUNT
	.align		4
        /*0000*/ 	.byte	0x04, 0x2f
        /*0002*/ 	.short	(.L_1 - .L_0)
	.align		4
.L_0:
        /*0004*/ 	.word	index@(backwardExponentiationKernel)
        /*0008*/ 	.word	0x0000000e


	//----- nvinfo : EIATTR_FRAME_SIZE
	.align		4
.L_1:
        /*000c*/ 	.byte	0x04, 0x11
        /*000e*/ 	.short	(.L_3 - .L_2)
	.align		4
.L_2:
        /*0010*/ 	.word	index@(backwardExponentiationKernel)
        /*0014*/ 	.word	0x00000000


	//----- nvinfo : EIATTR_MIN_STACK_SIZE
	.align		4
.L_3:
        /*0018*/ 	.byte	0x04, 0x12
        /*001a*/ 	.short	(.L_5 - .L_4)
	.align		4
.L_4:
        /*001c*/ 	.word	index@(backwardExponentiationKernel)
        /*0020*/ 	.word	0x00000000
.L_5:


//--------------------- .nv.compat                --------------------------
	.section	.nv.compat,"",@"SHT_CUDA_COMPAT_INFO"
	.align	4
        /*0000*/ 	.byte	0x02, 0x09, 0x00, 0x00, 0x02, 0x02, 0x01, 0x00, 0x02, 0x05, 0x05, 0x00, 0x03, 0x07, 0x01, 0x01
        /*0010*/ 	.byte	0x02, 0x03, 0x00, 0x00, 0x02, 0x06, 0x01, 0x00, 0x04, 0x0b, 0x08, 0x00, 0x01, 0x00, 0x00, 0x00
        /*0020*/ 	.byte	0x00, 0x00, 0x00, 0x00


//--------------------- .nv.info.backwardExponentiationKernel --------------------------
	.section	.nv.info.backwardExponentiationKernel,"",@"SHT_CUDA_INFO"
	.sectionflags	@""
	.align	4


	//----- nvinfo : EIATTR_CUDA_API_VERSION
	.align		4
        /*0000*/ 	.byte	0x04, 0x37
        /*0002*/ 	.short	(.L_7 - .L_6)
.L_6:
        /*0004*/ 	.word	0x00000082


	//----- nvinfo : EIATTR_KPARAM_INFO
	.align		4
.L_7:
        /*0008*/ 	.byte	0x04, 0x17
        /*000a*/ 	.short	(.L_9 - .L_8)
.L_8:
        /*000c*/ 	.word	0x00000000
        /*0010*/ 	.short	0x0003
        /*0012*/ 	.short	0x0018
        /*0014*/ 	.byte	0x00, 0xf5, 0x21, 0x00


	//----- nvinfo : EIATTR_KPARAM_INFO
	.align		4
.L_9:
        /*0018*/ 	.byte	0x04, 0x17
        /*001a*/ 	.short	(.L_11 - .L_10)
.L_10:
        /*001c*/ 	.word	0x00000000
        /*0020*/ 	.short	0x0002
        /*0022*/ 	.short	0x0010
        /*0024*/ 	.byte	0x00, 0xf5, 0x21, 0x00


	//----- nvinfo : EIATTR_KPARAM_INFO
	.align		4
.L_11:
        /*0028*/ 	.byte	0x04, 0x17
        /*002a*/ 	.short	(.L_13 - .L_12)
.L_12:
        /*002c*/ 	.word	0x00000000
        /*0030*/ 	.short	0x0001
        /*0032*/ 	.short	0x0008
        /*0034*/ 	.byte	0x00, 0xf5, 0x21, 0x00


	//----- nvinfo : EIATTR_KPARAM_INFO
	.align		4
.L_13:
        /*0038*/ 	.byte	0x04, 0x17
        /*003a*/ 	.short	(.L_15 - .L_14)
.L_14:
        /*003c*/ 	.word	0x00000000
        /*0040*/ 	.short	0x0000
        /*0042*/ 	.short	0x0000
        /*0044*/ 	.byte	0x00, 0xf0, 0x11, 0x00


	//----- nvinfo : EIATTR_SPARSE_MMA_MASK
	.align		4
.L_15:
        /*0048*/ 	.byte	0x03, 0x50
        /*004a*/ 	.short	0x0000


	//----- nvinfo : EIATTR_MAXREG_COUNT
	.align		4
        /*004c*/ 	.byte	0x03, 0x1b
        /*004e*/ 	.short	0x00ff


	//----- nvinfo : EIATTR_MERCURY_ISA_VERSION
	.align		4
        /*0050*/ 	.byte	0x03, 0x5f
        /*0052*/ 	.short	0x0101


	//----- nvinfo : EIATTR_VRC_CTA_INIT_COUNT
	.align		4
        /*0054*/ 	.byte	0x02, 0x4a
	.zero		1
	.zero		1


	//----- nvinfo : EIATTR_EXIT_INSTR_OFFSETS
	.align		4
        /*0058*/ 	.byte	0x04, 0x1c
        /*005a*/ 	.short	(.L_17 - .L_16)


	//   ....[0]....
.L_16:
        /*005c*/ 	.word	0x00000070


	//   ....[1]....
        /*0060*/ 	.word	0x00000130


	//----- nvinfo : EIATTR_CBANK_PARAM_SIZE
	.align		4
.L_17:
        /*0064*/ 	.byte	0x03, 0x19
        /*0066*/ 	.short	0x0020


	//----- nvinfo : EIATTR_PARAM_CBANK
	.align		4
        /*0068*/ 	.byte	0x04, 0x0a
        /*006a*/ 	.short	(.L_19 - .L_18)
	.align		4
.L_18:
        /*006c*/ 	.word	index@(.nv.constant0.backwardExponentiationKernel)
        /*0070*/ 	.short	0x0380
        /*0072*/ 	.short	0x0020


	//----- nvinfo : EIATTR_SW_WAR
	.align		4
.L_19:
        /*0074*/ 	.byte	0x04, 0x36
        /*0076*/ 	.short	(.L_21 - .L_20)
.L_20:
        /*0078*/ 	.word	0x00000008
.L_21:


//--------------------- .nv.callgraph             --------------------------
	.section	.nv.callgraph,"",@"SHT_CUDA_CALLGRAPH"
	.align	4
	.sectionentsize	8
	.align		4
        /*0000*/ 	.word	0x00000000
	.align		4
        /*0004*/ 	.word	0xffffffff
	.align		4
        /*0008*/ 	.word	0x00000000
	.align		4
        /*000c*/ 	.word	0xfffffffe
	.align		4
        /*0010*/ 	.word	0x00000000
	.align		4
        /*0014*/ 	.word	0xfffffffd
	.align		4
        /*0018*/ 	.word	0x00000000
	.align		4
        /*001c*/ 	.word	0xfffffffc


//--------------------- .text.backwardExponentiationKernel --------------------------
	.section	.text.backwardExponentiationKernel,"ax",@progbits
	.align	128
        .global         backwardExponentiationKernel
        .type           backwardExponentiationKernel,@function
        .size           backwardExponentiationKernel,(.L_x_1 - backwardExponentiationKernel)
        .other          backwardExponentiationKernel,@"STO_CUDA_ENTRY STV_DEFAULT"
backwardExponentiationKernel:
.text.backwardExponentiationKernel:
[----:B------:R-:W-:Y:S01]  /*0000*/  LDC R1, c[0x0][0x37c] ;  /* 0x0000df00ff017b82 */ /* 0x000fe20000000800 */
[----:B------:R-:W0:Y:S01]  /*0010*/  S2R R11, SR_CTAID.X ;  /* 0x00000000000b7919 */ /* 0x000e220000002500 */
[----:B------:R-:W0:Y:S01]  /*0020*/  LDCU UR4, c[0x0][0x360] ;  /* 0x00006c00ff0477ac */ /* 0x000e220008000800 */
[----:B------:R-:W0:Y:S01]  /*0030*/  S2R R0, SR_TID.X ;  /* 0x0000000000007919 */ /* 0x000e220000002100 */
[----:B------:R-:W1:Y:S01]  /*0040*/  LDCU UR5, c[0x0][0x380] ;  /* 0x00007000ff0577ac */ /* 0x000e620008000800 */
[----:B0-----:R-:W-:-:S05]  /*0050*/  IMAD R11, R11, UR4, R0 ;  /* 0x000000040b0b7c24 */ /* 0x001fca000f8e0200 */
[----:B-1----:R-:W-:-:S13]  /*0060*/  ISETP.GE.AND P0, PT, R11, UR5, PT ;  /* 0x000000050b007c0c */ /* 0x002fda000bf06270 */
[----:B------:R-:W-:Y:S05]  /*0070*/  @P0 EXIT ;  /* 0x000000000000094d */ /* 0x000fea0003800000 */
[----:B------:R-:W0:Y:S01]  /*0080*/  LDC.64 R2, c[0x0][0x390] ;  /* 0x0000e400ff027b82 */ /* 0x000e220000000a00 */
[----:B------:R-:W1:Y:S07]  /*0090*/  LDCU.64 UR4, c[0x0][0x358] ;  /* 0x00006b00ff0477ac */ /* 0x000e6e0008000a00 */
[----:B------:R-:W2:Y:S08]  /*00a0*/  LDC.64 R4, c[0x0][0x388] ;  /* 0x0000e200ff047b82 */ /* 0x000eb00000000a00 */
[----:B------:R-:W3:Y:S01]  /*00b0*/  LDC.64 R8, c[0x0][0x398] ;  /* 0x0000e600ff087b82 */ /* 0x000ee20000000a00 */
[----:B0-----:R-:W-:-:S06]  /*00c0*/  IMAD.WIDE R2, R11, 0x8, R2 ;  /* 0x000000080b027825 */ /* 0x001fcc00078e0202 */
[----:B-1----:R-:W4:Y:S01]  /*00d0*/  LDG.E.64 R2, desc[UR4][R2.64] ;  /* 0x0000000402027981 */ /* 0x002f22000c1e1b00 */
[----:B--2---:R-:W-:-:S06]  /*00e0*/  IMAD.WIDE R4, R11, 0x8, R4 ;  /* 0x000000080b047825 */ /* 0x004fcc00078e0204 */
[----:B------:R-:W4:Y:S01]  /*00f0*/  LDG.E.64 R4, desc[UR4][R4.64] ;  /* 0x0000000404047981 */ /* 0x000f22000c1e1b00 */
[----:B---3--:R-:W-:Y:S01]  /*0100*/  IMAD.WIDE R8, R11, 0x8, R8 ;  /* 0x000000080b087825 */ /* 0x008fe200078e0208 */
[----:B----4-:R-:W-:-:S07]  /*0110*/  DMUL R6, R2, R4 ;  /* 0x0000000402067228 */ /* 0x010fce0000000000 */
[----:B------:R-:W-:Y:S01]  /*0120*/  STG.E.64 desc[UR4][R8.64], R6 ;  /* 0x0000000608007986 */ /* 0x000fe2000c101b04 */
[----:B------:R-:W-:Y:S05]  /*0130*/  EXIT ;  /* 0x000000000000794d */ /* 0x000fea0003800000 */
.L_x_0:
[----:B------:R-:W-:-:S00]  /*0140*/  BRA `(.L_x_0) ;  /* 0xfffffffc00fc7947 */ /* 0x000fc0000383ffff */
[----:B------:R-:W-:-:S00]  /*0150*/  NOP ;  /* 0x0000000000007918 */ /* 0x000fc00000000000 */
        /* <DEDUP_REMOVED lines=10> */
.L_x_1:


//--------------------- .nv.shared.reserved.0     --------------------------
	.section	.nv.shared.reserved.0,"aw",@nobits
	.weak		__nv_reservedSMEM_offset_0_alias
	.size		__nv_reservedSMEM_offset_0_alias, 0, 64
	.other		__nv_reservedSMEM_offset_0_alias,@"STO_CUDA_RESERVED_SHARED STV_DEFAULT"
__nv_reservedSMEM_offset_0_alias:
	.zero		0
	.zero		64


//--------------------- .nv.constant0.backwardExponentiationKernel --------------------------
	.section	.nv.constant0.backwardExponentiationKernel,"a",@progbits
	.sectionflags	@""
	.align	4
.nv.constant0.backwardExponentiationKernel:
	.zero		928


//--------------------- SYMBOLS --------------------------

	.type		.nv.reservedSmem.offset0,@object
	.size		.nv.reservedSmem.offset0,0x4
